//
// Generated by NVIDIA NVVM Compiler
//
// Compiler Build ID: CL-36424714
// Cuda compilation tools, release 13.0, V13.0.88
// Based on NVVM 20.0.0
//

.version 9.0
.target sm_100
.address_size 64

	// .globl	_Z37Kernel_semi_implicit_time_integrationiiiffffPfS_P6float2S1_S1_

.visible .entry _Z37Kernel_semi_implicit_time_integrationiiiffffPfS_P6float2S1_S1_(
	.param .u32 _Z37Kernel_semi_implicit_time_integrationiiiffffPfS_P6float2S1_S1__param_0,
	.param .u32 _Z37Kernel_semi_implicit_time_integrationiiiffffPfS_P6float2S1_S1__param_1,
	.param .u32 _Z37Kernel_semi_implicit_time_integrationiiiffffPfS_P6float2S1_S1__param_2,
	.param .f32 _Z37Kernel_semi_implicit_time_integrationiiiffffPfS_P6float2S1_S1__param_3,
	.param .f32 _Z37Kernel_semi_implicit_time_integrationiiiffffPfS_P6float2S1_S1__param_4,
	.param .f32 _Z37Kernel_semi_implicit_time_integrationiiiffffPfS_P6float2S1_S1__param_5,
	.param .f32 _Z37Kernel_semi_implicit_time_integrationiiiffffPfS_P6float2S1_S1__param_6,
	.param .u64 .ptr .align 1 _Z37Kernel_semi_implicit_time_integrationiiiffffPfS_P6float2S1_S1__param_7,
	.param .u64 .ptr .align 1 _Z37Kernel_semi_implicit_time_integrationiiiffffPfS_P6float2S1_S1__param_8,
	.param .u64 .ptr .align 1 _Z37Kernel_semi_implicit_time_integrationiiiffffPfS_P6float2S1_S1__param_9,
	.param .u64 .ptr .align 1 _Z37Kernel_semi_implicit_time_integrationiiiffffPfS_P6float2S1_S1__param_10,
	.param .u64 .ptr .align 1 _Z37Kernel_semi_implicit_time_integrationiiiffffPfS_P6float2S1_S1__param_11
)
{
	.reg .b32 	%r<17>;
	.reg .b32 	%f<20>;
	.reg .b64 	%rd<18>;

	ld.param.u32 	%r1, [_Z37Kernel_semi_implicit_time_integrationiiiffffPfS_P6float2S1_S1__param_0];
	ld.param.u32 	%r2, [_Z37Kernel_semi_implicit_time_integrationiiiffffPfS_P6float2S1_S1__param_1];
	ld.param.f32 	%f1, [_Z37Kernel_semi_implicit_time_integrationiiiffffPfS_P6float2S1_S1__param_3];
	ld.param.f32 	%f2, [_Z37Kernel_semi_implicit_time_integrationiiiffffPfS_P6float2S1_S1__param_4];
	ld.param.f32 	%f3, [_Z37Kernel_semi_implicit_time_integrationiiiffffPfS_P6float2S1_S1__param_5];
	ld.param.f32 	%f4, [_Z37Kernel_semi_implicit_time_integrationiiiffffPfS_P6float2S1_S1__param_6];
	ld.param.u64 	%rd1, [_Z37Kernel_semi_implicit_time_integrationiiiffffPfS_P6float2S1_S1__param_7];
	ld.param.u64 	%rd2, [_Z37Kernel_semi_implicit_time_integrationiiiffffPfS_P6float2S1_S1__param_8];
	ld.param.u64 	%rd3, [_Z37Kernel_semi_implicit_time_integrationiiiffffPfS_P6float2S1_S1__param_9];
	ld.param.u64 	%rd4, [_Z37Kernel_semi_implicit_time_integrationiiiffffPfS_P6float2S1_S1__param_10];
	ld.param.u64 	%rd5, [_Z37Kernel_semi_implicit_time_integrationiiiffffPfS_P6float2S1_S1__param_11];
	cvta.to.global.u64 	%rd6, %rd5;
	cvta.to.global.u64 	%rd7, %rd4;
	cvta.to.global.u64 	%rd8, %rd1;
	cvta.to.global.u64 	%rd9, %rd3;
	cvta.to.global.u64 	%rd10, %rd2;
	mov.u32 	%r3, %ntid.x;
	mov.u32 	%r4, %ctaid.x;
	mov.u32 	%r5, %tid.x;
	mad.lo.s32 	%r6, %r3, %r4, %r5;
	mov.u32 	%r7, %ntid.y;
	mov.u32 	%r8, %ctaid.y;
	mov.u32 	%r9, %tid.y;
	mad.lo.s32 	%r10, %r7, %r8, %r9;
	mov.u32 	%r11, %ntid.z;
	mov.u32 	%r12, %ctaid.z;
	mov.u32 	%r13, %tid.z;
	mad.lo.s32 	%r14, %r11, %r12, %r13;
	mad.lo.s32 	%r15, %r2, %r14, %r10;
	mad.lo.s32 	%r16, %r15, %r1, %r6;
	mul.f32 	%f5, %f1, %f2;
	mul.f32 	%f6, %f5, %f3;
	mul.f32 	%f7, %f6, %f4;
	mul.wide.s32 	%rd11, %r16, 4;
	add.s64 	%rd12, %rd10, %rd11;
	ld.global.f32 	%f8, [%rd12];
	fma.rn.f32 	%f9, %f7, %f8, 0f3F800000;
	mul.wide.s32 	%rd13, %r16, 8;
	add.s64 	%rd14, %rd9, %rd13;
	ld.global.f32 	%f10, [%rd14];
	mul.f32 	%f11, %f1, %f3;
	add.s64 	%rd15, %rd8, %rd11;
	ld.global.f32 	%f12, [%rd15];
	mul.f32 	%f13, %f11, %f12;
	add.s64 	%rd16, %rd7, %rd13;
	ld.global.f32 	%f14, [%rd16];
	add.s64 	%rd17, %rd6, %rd13;
	ld.global.f32 	%f15, [%rd17];
	add.f32 	%f16, %f14, %f15;
	mul.f32 	%f17, %f13, %f16;
	sub.f32 	%f18, %f10, %f17;
	div.rn.f32 	%f19, %f18, %f9;
	st.global.f32 	[%rd14], %f19;
	ret;

}


// ===== COMPILED SASS (sm_100) =====

	.target	sm_100

	.elftype	@"ET_EXEC"


//--------------------- .note.nv.tkinfo           --------------------------
	.section	.note.nv.tkinfo,"",@"SHT_NOTE"
	.sectionflags	@"SHF_NOTE_NV_TKINFO"
	.tkinfo
        /*0018*/ 	.word	0x00000002
        /*0030*/ 	.string	""
        /*0030*/ 	.string	"ptxas"
        /*0030*/ 	.string	"Cuda compilation tools, release 13.0, V13.0.88"
        /*0030*/ 	.string	"Build cuda_13.0.r13.0/compiler.36424714_0"
        /*0030*/ 	.string	"-arch sm_100 -m 64 "



//--------------------- .note.nv.cuinfo           --------------------------
	.section	.note.nv.cuinfo,"",@"SHT_NOTE"
	.sectionflags	@"SHF_NOTE_NV_CUINFO"
        /*0018*/ 	.short	0x0002
        /*001a*/ 	.short	0x0064
        /*001c*/ 	.short	0x0082
	.zero		2


//--------------------- .nv.info                  --------------------------
	.section	.nv.info,"",@"SHT_CUDA_INFO"
	.align	4


	//----- nvinfo : EIATTR_REGCOUNT
	.align		4
        /*0000*/ 	.byte	0x04, 0x2f
        /*0002*/ 	.short	(.L_1 - .L_0)
	.align		4
.L_0:
        /*0004*/ 	.word	index@(_Z37Kernel_semi_implicit_time_integrationiiiffffPfS_P6float2S1_S1_)
        /*0008*/ 	.word	0x00000012


	//----- nvinfo : EIATTR_FRAME_SIZE
	.align		4
.L_1:
        /*000c*/ 	.byte	0x04, 0x11
        /*000e*/ 	.short	(.L_3 - .L_2)
	.align		4
.L_2:
        /*0010*/ 	.word	index@($__internal_0_$__cuda_sm3x_div_rn_noftz_f32_slowpath)
        /*0014*/ 	.word	0x00000000


	//----- nvinfo : EIATTR_FRAME_SIZE
	.align		4
.L_3:
        /*0018*/ 	.byte	0x04, 0x11
        /*001a*/ 	.short	(.L_5 - .L_4)
	.align		4
.L_4:
        /*001c*/ 	.word	index@(_Z37Kernel_semi_implicit_time_integrationiiiffffPfS_P6float2S1_S1_)
        /*0020*/ 	.word	0x00000000


	//----- nvinfo : EIATTR_MIN_STACK_SIZE
	.align		4
.L_5:
        /*0024*/ 	.byte	0x04, 0x12
        /*0026*/ 	.short	(.L_7 - .L_6)
	.align		4
.L_6:
        /*0028*/ 	.word	index@(_Z37Kernel_semi_implicit_time_integrationiiiffffPfS_P6float2S1_S1_)
        /*002c*/ 	.word	0x00000000
.L_7:


//--------------------- .nv.compat                --------------------------
	.section	.nv.compat,"",@"SHT_CUDA_COMPAT_INFO"
	.align	4
        /*0000*/ 	.byte	0x02, 0x09, 0x00, 0x00, 0x02, 0x02, 0x01, 0x00, 0x02, 0x05, 0x05, 0x00, 0x03, 0x07, 0x01, 0x01
        /*0010*/ 	.byte	0x02, 0x03, 0x00, 0x00, 0x02, 0x06, 0x01, 0x00, 0x04, 0x0b, 0x08, 0x00, 0x01, 0x00, 0x00, 0x00
        /*0020*/ 	.byte	0x00, 0x00, 0x00, 0x00


//--------------------- .nv.info._Z37Kernel_semi_implicit_time_integrationiiiffffPfS_P6float2S1_S1_ --------------------------
	.section	.nv.info._Z37Kernel_semi_implicit_time_integrationiiiffffPfS_P6float2S1_S1_,"",@"SHT_CUDA_INFO"
	.sectionflags	@""
	.align	4


	//----- nvinfo : EIATTR_CUDA_API_VERSION
	.align		4
        /*0000*/ 	.byte	0x04, 0x37
        /*0002*/ 	.short	(.L_9 - .L_8)
.L_8:
        /*0004*/ 	.word	0x00000082


	//----- nvinfo : EIATTR_KPARAM_INFO
	.align		4
.L_9:
        /*0008*/ 	.byte	0x04, 0x17
        /*000a*/ 	.short	(.L_11 - .L_10)
.L_10:
        /*000c*/ 	.word	0x00000000
        /*0010*/ 	.short	0x000b
        /*0012*/ 	.short	0x0040
        /*0014*/ 	.byte	0x00, 0xf5, 0x21, 0x00


	//----- nvinfo : EIATTR_KPARAM_INFO
	.align		4
.L_11:
        /*0018*/ 	.byte	0x04, 0x17
        /*001a*/ 	.short	(.L_13 - .L_12)
.L_12:
        /*001c*/ 	.word	0x00000000
        /*0020*/ 	.short	0x000a
        /*0022*/ 	.short	0x0038
        /*0024*/ 	.byte	0x00, 0xf5, 0x21, 0x00


	//----- nvinfo : EIATTR_KPARAM_INFO
	.align		4
.L_13:
        /*0028*/ 	.byte	0x04, 0x17
        /*002a*/ 	.short	(.L_15 - .L_14)
.L_14:
        /*002c*/ 	.word	0x00000000
        /*0030*/ 	.short	0x0009
        /*0032*/ 	.short	0x0030
        /*0034*/ 	.byte	0x00, 0xf5, 0x21, 0x00


	//----- nvinfo : EIATTR_KPARAM_INFO
	.align		4
.L_15:
        /*0038*/ 	.byte	0x04, 0x17
        /*003a*/ 	.short	(.L_17 - .L_16)
.L_16:
        /*003c*/ 	.word	0x00000000
        /*0040*/ 	.short	0x0008
        /*0042*/ 	.short	0x0028
        /*0044*/ 	.byte	0x00, 0xf5, 0x21, 0x00


	//----- nvinfo : EIATTR_KPARAM_INFO
	.align		4
.L_17:
        /*0048*/ 	.byte	0x04, 0x17
        /*004a*/ 	.short	(.L_19 - .L_18)
.L_18:
        /*004c*/ 	.word	0x00000000
        /*0050*/ 	.short	0x0007
        /*0052*/ 	.short	0x0020
        /*0054*/ 	.byte	0x00, 0xf5, 0x21, 0x00


	//----- nvinfo : EIATTR_KPARAM_INFO
	.align		4
.L_19:
        /*0058*/ 	.byte	0x04, 0x17
        /*005a*/ 	.short	(.L_21 - .L_20)
.L_20:
        /*005c*/ 	.word	0x00000000
        /*0060*/ 	.short	0x0006
        /*0062*/ 	.short	0x0018
        /*0064*/ 	.byte	0x00, 0xf0, 0x11, 0x00


	//----- nvinfo : EIATTR_KPARAM_INFO
	.align		4
.L_21:
        /*0068*/ 	.byte	0x04, 0x17
        /*006a*/ 	.short	(.L_23 - .L_22)
.L_22:
        /*006c*/ 	.word	0x00000000
        /*0070*/ 	.short	0x0005
        /*0072*/ 	.short	0x0014
        /*0074*/ 	.byte	0x00, 0xf0, 0x11, 0x00


	//----- nvinfo : EIATTR_KPARAM_INFO
	.align		4
.L_23:
        /*0078*/ 	.byte	0x04, 0x17
        /*007a*/ 	.short	(.L_25 - .L_24)
.L_24:
        /*007c*/ 	.word	0x00000000
        /*0080*/ 	.short	0x0004
        /*0082*/ 	.short	0x0010
        /*0084*/ 	.byte	0x00, 0xf0, 0x11, 0x00


	//----- nvinfo : EIATTR_KPARAM_INFO
	.align		4
.L_25:
        /*0088*/ 	.byte	0x04, 0x17
        /*008a*/ 	.short	(.L_27 - .L_26)
.L_26:
        /*008c*/ 	.word	0x00000000
        /*0090*/ 	.short	0x0003
        /*0092*/ 	.short	0x000c
        /*0094*/ 	.byte	0x00, 0xf0, 0x11, 0x00


	//----- nvinfo : EIATTR_KPARAM_INFO
	.align		4
.L_27:
        /*0098*/ 	.byte	0x04, 0x17
        /*009a*/ 	.short	(.L_29 - .L_28)
.L_28:
        /*009c*/ 	.word	0x00000000
        /*00a0*/ 	.short	0x0002
        /*00a2*/ 	.short	0x0008
        /*00a4*/ 	.byte	0x00, 0xf0, 0x11, 0x00


	//----- nvinfo : EIATTR_KPARAM_INFO
	.align		4
.L_29:
        /*00a8*/ 	.byte	0x04, 0x17
        /*00aa*/ 	.short	(.L_31 - .L_30)
.L_30:
        /*00ac*/ 	.word	0x00000000
        /*00b0*/ 	.short	0x0001
        /*00b2*/ 	.short	0x0004
        /*00b4*/ 	.byte	0x00, 0xf0, 0x11, 0x00


	//----- nvinfo : EIATTR_KPARAM_INFO
	.align		4
.L_31:
        /*00b8*/ 	.byte	0x04, 0x17
        /*00ba*/ 	.short	(.L_33 - .L_32)
.L_32:
        /*00bc*/ 	.word	0x00000000
        /*00c0*/ 	.short	0x0000
        /*00c2*/ 	.short	0x0000
        /*00c4*/ 	.byte	0x00, 0xf0, 0x11, 0x00


	//----- nvinfo : EIATTR_SPARSE_MMA_MASK
	.align		4
.L_33:
        /*00c8*/ 	.byte	0x03, 0x50
        /*00ca*/ 	.short	0x0000


	//----- nvinfo : EIATTR_MAXREG_COUNT
	.align		4
        /*00cc*/ 	.byte	0x03, 0x1b
        /*00ce*/ 	.short	0x00ff


	//----- nvinfo : EIATTR_MERCURY_ISA_VERSION
	.align		4
        /*00d0*/ 	.byte	0x03, 0x5f
        /*00d2*/ 	.short	0x0101


	//----- nvinfo : EIATTR_VRC_CTA_INIT_COUNT
	.align		4
        /*00d4*/ 	.byte	0x02, 0x4a
	.zero		1
	.zero		1


	//----- nvinfo : EIATTR_EXIT_INSTR_OFFSETS
	.align		4
        /*00d8*/ 	.byte	0x04, 0x1c
        /*00da*/ 	.short	(.L_35 - .L_34)


	//   ....[0]....
.L_34:
        /*00dc*/ 	.word	0x00000390


	//----- nvinfo : EIATTR_CRS_STACK_SIZE
	.align		4
.L_35:
        /*00e0*/ 	.byte	0x04, 0x1e
        /*00e2*/ 	.short	(.L_37 - .L_36)
.L_36:
        /*00e4*/ 	.word	0x00000000


	//----- nvinfo : EIATTR_CBANK_PARAM_SIZE
	.align		4
.L_37:
        /*00e8*/ 	.byte	0x03, 0x19
        /*00ea*/ 	.short	0x0048


	//----- nvinfo : EIATTR_PARAM_CBANK
	.align		4
        /*00ec*/ 	.byte	0x04, 0x0a
        /*00ee*/ 	.short	(.L_39 - .L_38)
	.align		4
.L_38:
        /*00f0*/ 	.word	index@(.nv.constant0._Z37Kernel_semi_implicit_time_integrationiiiffffPfS_P6float2S1_S1_)
        /*00f4*/ 	.short	0x0380
        /*00f6*/ 	.short	0x0048


	//----- nvinfo : EIATTR_SW_WAR
	.align		4
.L_39:
        /*00f8*/ 	.byte	0x04, 0x36
        /*00fa*/ 	.short	(.L_41 - .L_40)
.L_40:
        /*00fc*/ 	.word	0x00000008
.L_41:


//--------------------- .nv.callgraph             --------------------------
	.section	.nv.callgraph,"",@"SHT_CUDA_CALLGRAPH"
	.align	4
	.sectionentsize	8
	.align		4
        /*0000*/ 	.word	0x00000000
	.align		4
        /*0004*/ 	.word	0xffffffff
	.align		4
        /*0008*/ 	.word	0x00000000
	.align		4
        /*000c*/ 	.word	0xfffffffe
	.align		4
        /*0010*/ 	.word	0x00000000
	.align		4
        /*0014*/ 	.word	0xfffffffd
	.align		4
        /*0018*/ 	.word	0x00000000
	.align		4
        /*001c*/ 	.word	0xfffffffc


//--------------------- .text._Z37Kernel_semi_implicit_time_integrationiiiffffPfS_P6float2S1_S1_ --------------------------
	.section	.text._Z37Kernel_semi_implicit_time_integrationiiiffffPfS_P6float2S1_S1_,"ax",@progbits
	.align	128
        .global         _Z37Kernel_semi_implicit_time_integrationiiiffffPfS_P6float2S1_S1_
        .type           _Z37Kernel_semi_implicit_time_integrationiiiffffPfS_P6float2S1_S1_,@function
        .size           _Z37Kernel_semi_implicit_time_integrationiiiffffPfS_P6float2S1_S1_,(.L_x_14 - _Z37Kernel_semi_implicit_time_integrationiiiffffPfS_P6float2S1_S1_)
        .other          _Z37Kernel_semi_implicit_time_integrationiiiffffPfS_P6float2S1_S1_,@"STO_CUDA_ENTRY STV_DEFAULT"
_Z37Kernel_semi_implicit_time_integrationiiiffffPfS_P6float2S1_S1_:
.text._Z37Kernel_semi_implicit_time_integrationiiiffffPfS_P6float2S1_S1_:
[----:B------:R-:W-:Y:S01]  /*0000*/  LDC R1, c[0x0][0x37c] ;  /* 0x0000df00ff017b82 */ /* 0x000fe20000000800 */
[----:B------:R-:W0:Y:S01]  /*0010*/  S2R R4, SR_CTAID.Y ;  /* 0x0000000000047919 */ /* 0x000e220000002600 */
[----:B------:R-:W1:Y:S06]  /*0020*/  LDCU UR6, c[0x0][0x360] ;  /* 0x00006c00ff0677ac */ /* 0x000e6c0008000800 */
[----:B------:R-:W2:Y:S01]  /*0030*/  LDC.64 R2, c[0x0][0x3a8] ;  /* 0x0000ea00ff027b82 */ /* 0x000ea20000000a00 */
[----:B------:R-:W0:Y:S01]  /*0040*/  S2R R5, SR_TID.Y ;  /* 0x0000000000057919 */ /* 0x000e220000002200 */
[----:B------:R-:W0:Y:S01]  /*0050*/  LDCU UR4, c[0x0][0x364] ;  /* 0x00006c80ff0477ac */ /* 0x000e220008000800 */
[----:B------:R-:W3:Y:S01]  /*0060*/  S2R R6, SR_CTAID.Z ;  /* 0x0000000000067919 */ /* 0x000ee20000002700 */
[----:B------:R-:W3:Y:S04]  /*0070*/  LDCU UR5, c[0x0][0x368] ;  /* 0x00006d00ff0577ac */ /* 0x000ee80008000800 */
[----:B------:R-:W4:Y:S01]  /*0080*/  LDC.64 R10, c[0x0][0x3c0] ;  /* 0x0000f000ff0a7b82 */ /* 0x000f220000000a00 */
[----:B------:R-:W3:Y:S01]  /*0090*/  S2R R9, SR_TID.Z ;  /* 0x0000000000097919 */ /* 0x000ee20000002300 */
[----:B------:R-:W5:Y:S01]  /*00a0*/  LDCU.64 UR8, c[0x0][0x380] ;  /* 0x00007000ff0877ac */ /* 0x000f620008000a00 */
[----:B------:R-:W1:Y:S01]  /*00b0*/  S2R R0, SR_CTAID.X ;  /* 0x0000000000007919 */ /* 0x000e620000002500 */
[----:B------:R-:W4:Y:S04]  /*00c0*/  LDCU UR7, c[0x0][0x398] ;  /* 0x00007300ff0777ac */ /* 0x000f280008000800 */
[----:B------:R-:W4:Y:S01]  /*00d0*/  LDC.64 R14, c[0x0][0x390] ;  /* 0x0000e400ff0e7b82 */ /* 0x000f220000000a00 */
[----:B------:R-:W1:Y:S01]  /*00e0*/  S2R R7, SR_TID.X ;  /* 0x0000000000077919 */ /* 0x000e620000002100 */
[----:B0-----:R-:W-:-:S02]  /*00f0*/  IMAD R4, R4, UR4, R5 ;  /* 0x0000000404047c24 */ /* 0x001fc4000f8e0205 */
[----:B---3--:R-:W-:Y:S01]  /*0100*/  IMAD R5, R6, UR5, R9 ;  /* 0x0000000506057c24 */ /* 0x008fe2000f8e0209 */
[----:B------:R-:W0:Y:S03]  /*0110*/  LDCU.64 UR4, c[0x0][0x358] ;  /* 0x00006b00ff0477ac */ /* 0x000e260008000a00 */
[----:B------:R-:W3:Y:S01]  /*0120*/  LDC.64 R8, c[0x0][0x3b8] ;  /* 0x0000ee00ff087b82 */ /* 0x000ee20000000a00 */
[----:B-----5:R-:W-:Y:S02]  /*0130*/  IMAD R5, R5, UR9, R4 ;  /* 0x0000000905057c24 */ /* 0x020fe4000f8e0204 */
[----:B-1----:R-:W-:Y:S01]  /*0140*/  IMAD R0, R0, UR6, R7 ;  /* 0x0000000600007c24 */ /* 0x002fe2000f8e0207 */
[----:B------:R-:W1:Y:S04]  /*0150*/  LDCU UR6, c[0x0][0x38c] ;  /* 0x00007180ff0677ac */ /* 0x000e680008000800 */
[----:B------:R-:W5:Y:S01]  /*0160*/  LDC.64 R6, c[0x0][0x3a0] ;  /* 0x0000e800ff067b82 */ /* 0x000f620000000a00 */
[----:B------:R-:W-:-:S04]  /*0170*/  IMAD R13, R5, UR8, R0 ;  /* 0x00000008050d7c24 */ /* 0x000fc8000f8e0200 */
[----:B--2---:R-:W-:-:S03]  /*0180*/  IMAD.WIDE R2, R13, 0x4, R2 ;  /* 0x000000040d027825 */ /* 0x004fc600078e0202 */
[----:B------:R-:W2:Y:S03]  /*0190*/  LDC.64 R4, c[0x0][0x3b0] ;  /* 0x0000ec00ff047b82 */ /* 0x000ea60000000a00 */
[----:B0-----:R-:W2:Y:S01]  /*01a0*/  LDG.E R3, desc[UR4][R2.64] ;  /* 0x0000000402037981 */ /* 0x001ea2000c1e1900 */
[----:B----4-:R-:W-:-:S04]  /*01b0*/  IMAD.WIDE R10, R13, 0x8, R10 ;  /* 0x000000080d0a7825 */ /* 0x010fc800078e020a */
[C---:B---3--:R-:W-:Y:S02]  /*01c0*/  IMAD.WIDE R8, R13.reuse, 0x8, R8 ;  /* 0x000000080d087825 */ /* 0x048fe400078e0208 */
[----:B------:R-:W3:Y:S04]  /*01d0*/  LDG.E R11, desc[UR4][R10.64] ;  /* 0x000000040a0b7981 */ /* 0x000ee8000c1e1900 */
[----:B------:R-:W3:Y:S01]  /*01e0*/  LDG.E R8, desc[UR4][R8.64] ;  /* 0x0000000408087981 */ /* 0x000ee2000c1e1900 */
[----:B-----5:R-:W-:-:S06]  /*01f0*/  IMAD.WIDE R6, R13, 0x4, R6 ;  /* 0x000000040d067825 */ /* 0x020fcc00078e0206 */
[----:B------:R-:W4:Y:S01]  /*0200*/  LDG.E R7, desc[UR4][R6.64] ;  /* 0x0000000406077981 */ /* 0x000f22000c1e1900 */
[----:B--2---:R-:W-:-:S05]  /*0210*/  IMAD.WIDE R4, R13, 0x8, R4 ;  /* 0x000000080d047825 */ /* 0x004fca00078e0204 */
[----:B------:R-:W2:Y:S01]  /*0220*/  LDG.E R12, desc[UR4][R4.64] ;  /* 0x00000004040c7981 */ /* 0x000ea2000c1e1900 */
[----:B-1----:R-:W-:-:S04]  /*0230*/  FMUL R0, R14, UR6 ;  /* 0x000000060e007c20 */ /* 0x002fc80008400000 */
[----:B------:R-:W-:-:S04]  /*0240*/  FMUL R0, R0, R15 ;  /* 0x0000000f00007220 */ /* 0x000fc80000400000 */
[----:B------:R-:W-:Y:S01]  /*0250*/  FMUL R0, R0, UR7 ;  /* 0x0000000700007c20 */ /* 0x000fe20008400000 */
[----:B------:R-:W-:Y:S03]  /*0260*/  BSSY.RECONVERGENT B0, `(.L_x_0) ;  /* 0x0000011000007945 */ /* 0x000fe60003800200 */
[----:B------:R-:W-:-:S04]  /*0270*/  FFMA R3, R0, R3, 1 ;  /* 0x3f80000000037423 */ /* 0x000fc80000000003 */
[----:B------:R-:W0:Y:S01]  /*0280*/  MUFU.RCP R2, R3 ;  /* 0x0000000300027308 */ /* 0x000e220000001000 */
[----:B------:R-:W-:Y:S01]  /*0290*/  FMUL R0, R15, UR6 ;  /* 0x000000060f007c20 */ /* 0x000fe20008400000 */
[----:B---3--:R-:W-:-:S03]  /*02a0*/  FADD R8, R8, R11 ;  /* 0x0000000b08087221 */ /* 0x008fc60000000000 */
[----:B----4-:R-:W-:-:S04]  /*02b0*/  FMUL R7, R0, R7 ;  /* 0x0000000700077220 */ /* 0x010fc80000400000 */
[----:B--2---:R-:W-:Y:S01]  /*02c0*/  FFMA R0, -R7, R8, R12 ;  /* 0x0000000807007223 */ /* 0x004fe2000000010c */
[----:B0-----:R-:W-:-:S03]  /*02d0*/  FFMA R9, -R3, R2, 1 ;  /* 0x3f80000003097423 */ /* 0x001fc60000000102 */
[----:B------:R-:W0:Y:S01]  /*02e0*/  FCHK P0, R0, R3 ;  /* 0x0000000300007302 */ /* 0x000e220000000000 */
[----:B------:R-:W-:-:S04]  /*02f0*/  FFMA R9, R2, R9, R2 ;  /* 0x0000000902097223 */ /* 0x000fc80000000002 */
[----:B------:R-:W-:-:S04]  /*0300*/  FFMA R2, R0, R9, RZ ;  /* 0x0000000900027223 */ /* 0x000fc800000000ff */
[----:B------:R-:W-:-:S04]  /*0310*/  FFMA R6, -R3, R2, R0 ;  /* 0x0000000203067223 */ /* 0x000fc80000000100 */
[----:B------:R-:W-:Y:S01]  /*0320*/  FFMA R9, R9, R6, R2 ;  /* 0x0000000609097223 */ /* 0x000fe20000000002 */
[----:B0-----:R-:W-:Y:S06]  /*0330*/  @!P0 BRA `(.L_x_1) ;  /* 0x00000000000c8947 */ /* 0x001fec0003800000 */
[----:B------:R-:W-:-:S07]  /*0340*/  MOV R2, 0x360 ;  /* 0x0000036000027802 */ /* 0x000fce0000000f00 */
[----:B------:R-:W-:Y:S05]  /*0350*/  CALL.REL.NOINC `($__internal_0_$__cuda_sm3x_div_rn_noftz_f32_slowpath) ;  /* 0x0000000000107944 */ /* 0x000fea0003c00000 */
[----:B------:R-:W-:-:S07]  /*0360*/  IMAD.MOV.U32 R9, RZ, RZ, R0 ;  /* 0x000000ffff097224 */ /* 0x000fce00078e0000 */
.L_x_1:
[----:B------:R-:W-:Y:S05]  /*0370*/  BSYNC.RECONVERGENT B0 ;  /* 0x0000000000007941 */ /* 0x000fea0003800200 */
.L_x_0:
[----:B------:R-:W-:Y:S01]  /*0380*/  STG.E desc[UR4][R4.64], R9 ;  /* 0x0000000904007986 */ /* 0x000fe2000c101904 */
[----:B------:R-:W-:Y:S05]  /*0390*/  EXIT ;  /* 0x000000000000794d */ /* 0x000fea0003800000 */
        .weak           $__internal_0_$__cuda_sm3x_div_rn_noftz_f32_slowpath
        .type           $__internal_0_$__cuda_sm3x_div_rn_noftz_f32_slowpath,@function
        .size           $__internal_0_$__cuda_sm3x_div_rn_noftz_f32_slowpath,(.L_x_14 - $__internal_0_$__cuda_sm3x_div_rn_noftz_f32_slowpath)
$__internal_0_$__cuda_sm3x_div_rn_noftz_f32_slowpath:
[--C-:B------:R-:W-:Y:S01]  /*03a0*/  SHF.R.U32.HI R7, RZ, 0x17, R3.reuse ;  /* 0x00000017ff077819 */ /* 0x100fe20000011603 */
[----:B------:R-:W-:Y:S01]  /*03b0*/  BSSY.RECONVERGENT B1, `(.L_x_2) ;  /* 0x0000064000017945 */ /* 0x000fe20003800200 */
[----:B------:R-:W-:Y:S01]  /*03c0*/  SHF.R.U32.HI R6, RZ, 0x17, R0 ;  /* 0x00000017ff067819 */ /* 0x000fe20000011600 */
[----:B------:R-:W-:Y:S01]  /*03d0*/  IMAD.MOV.U32 R9, RZ, RZ, R3 ;  /* 0x000000ffff097224 */ /* 0x000fe200078e0003 */
[----:B------:R-:W-:Y:S02]  /*03e0*/  LOP3.LUT R7, R7, 0xff, RZ, 0xc0, !PT ;  /* 0x000000ff07077812 */ /* 0x000fe400078ec0ff */
[----:B------:R-:W-:Y:S02]  /*03f0*/  LOP3.LUT R6, R6, 0xff, RZ, 0xc0, !PT ;  /* 0x000000ff06067812 */ /* 0x000fe400078ec0ff */
[----:B------:R-:W-:Y:S01]  /*0400*/  MOV R8, R0 ;  /* 0x0000000000087202 */ /* 0x000fe20000000f00 */
[----:B------:R-:W-:Y:S02]  /*0410*/  VIADD R12, R7, 0xffffffff ;  /* 0xffffffff070c7836 */ /* 0x000fe40000000000 */
[----:B------:R-:W-:-:S03]  /*0420*/  VIADD R11, R6, 0xffffffff ;  /* 0xffffffff060b7836 */ /* 0x000fc60000000000 */
[----:B------:R-:W-:-:S04]  /*0430*/  ISETP.GT.U32.AND P0, PT, R12, 0xfd, PT ;  /* 0x000000fd0c00780c */ /* 0x000fc80003f04070 */
[----:B------:R-:W-:-:S13]  /*0440*/  ISETP.GT.U32.OR P0, PT, R11, 0xfd, P0 ;  /* 0x000000fd0b00780c */ /* 0x000fda0000704470 */
[----:B------:R-:W-:Y:S01]  /*0450*/  @!P0 IMAD.MOV.U32 R10, RZ, RZ, RZ ;  /* 0x000000ffff0a8224 */ /* 0x000fe200078e00ff */
[----:B------:R-:W-:Y:S06]  /*0460*/  @!P0 BRA `(.L_x_3) ;  /* 0x00000000005c8947 */ /* 0x000fec0003800000 */
[----:B------:R-:W-:Y:S02]  /*0470*/  FSETP.GTU.FTZ.AND P0, PT, |R0|, +INF , PT ;  /* 0x7f8000000000780b */ /* 0x000fe40003f1c200 */
[----:B------:R-:W-:-:S04]  /*0480*/  FSETP.GTU.FTZ.AND P1, PT, |R3|, +INF , PT ;  /* 0x7f8000000300780b */ /* 0x000fc80003f3c200 */
[----:B------:R-:W-:-:S13]  /*0490*/  PLOP3.LUT P0, PT, P0, P1, PT, 0xf8, 0x8f ;  /* 0x00000000008f781c */ /* 0x000fda0000703f70 */
[----:B------:R-:W-:Y:S05]  /*04a0*/  @P0 BRA `(.L_x_4) ;  /* 0x00000004004c0947 */ /* 0x000fea0003800000 */
[----:B------:R-:W-:-:S13]  /*04b0*/  LOP3.LUT P0, RZ, R9, 0x7fffffff, R8, 0xc8, !PT ;  /* 0x7fffffff09ff7812 */ /* 0x000fda000780c808 */
[----:B------:R-:W-:Y:S05]  /*04c0*/  @!P0 BRA `(.L_x_5) ;  /* 0x00000004003c8947 */ /* 0x000fea0003800000 */
[C---:B------:R-:W-:Y:S02]  /*04d0*/  FSETP.NEU.FTZ.AND P2, PT, |R0|.reuse, +INF , PT ;  /* 0x7f8000000000780b */ /* 0x040fe40003f5d200 */
[----:B------:R-:W-:Y:S02]  /*04e0*/  FSETP.NEU.FTZ.AND P1, PT, |R3|, +INF , PT ;  /* 0x7f8000000300780b */ /* 0x000fe40003f3d200 */
[----:B------:R-:W-:-:S11]  /*04f0*/  FSETP.NEU.FTZ.AND P0, PT, |R0|, +INF , PT ;  /* 0x7f8000000000780b */ /* 0x000fd60003f1d200 */
[----:B------:R-:W-:Y:S05]  /*0500*/  @!P1 BRA !P2, `(.L_x_5) ;  /* 0x00000004002c9947 */ /* 0x000fea0005000000 */
[----:B------:R-:W-:-:S04]  /*0510*/  LOP3.LUT P2, RZ, R8, 0x7fffffff, RZ, 0xc0, !PT ;  /* 0x7fffffff08ff7812 */ /* 0x000fc8000784c0ff */
[----:B------:R-:W-:-:S13]  /*0520*/  PLOP3.LUT P1, PT, P1, P2, PT, 0x2f, 0xf2 ;  /* 0x0000000000f2781c */ /* 0x000fda0000f24577 */
[----:B------:R-:W-:Y:S05]  /*0530*/  @P1 BRA `(.L_x_6) ;  /* 0x0000000400181947 */ /* 0x000fea0003800000 */
[----:B------:R-:W-:-:S04]  /*0540*/  LOP3.LUT P1, RZ, R9, 0x7fffffff, RZ, 0xc0, !PT ;  /* 0x7fffffff09ff7812 */ /* 0x000fc8000782c0ff */
[----:B------:R-:W-:-:S13]  /*0550*/  PLOP3.LUT P0, PT, P0, P1, PT, 0x2f, 0xf2 ;  /* 0x0000000000f2781c */ /* 0x000fda0000702577 */
[----:B------:R-:W-:Y:S05]  /*0560*/  @P0 BRA `(.L_x_7) ;  /* 0x0000000400000947 */ /* 0x000fea0003800000 */
[----:B------:R-:W-:Y:S02]  /*0570*/  ISETP.GE.AND P0, PT, R11, RZ, PT ;  /* 0x000000ff0b00720c */ /* 0x000fe40003f06270 */
[----:B------:R-:W-:-:S11]  /*0580*/  ISETP.GE.AND P1, PT, R12, RZ, PT ;  /* 0x000000ff0c00720c */ /* 0x000fd60003f26270 */
[----:B------:R-:W-:Y:S01]  /*0590*/  @P0 IMAD.MOV.U32 R10, RZ, RZ, RZ ;  /* 0x000000ffff0a0224 */ /* 0x000fe200078e00ff */
[----:B------:R-:W-:Y:S01]  /*05a0*/  @!P0 MOV R10, 0xffffffc0 ;  /* 0xffffffc0000a8802 */ /* 0x000fe20000000f00 */
[----:B------:R-:W-:Y:S01]  /*05b0*/  @!P0 FFMA R8, R0, 1.84467440737095516160e+19, RZ ;  /* 0x5f80000000088823 */ /* 0x000fe200000000ff */
[----:B------:R-:W-:-:S03]  /*05c0*/  @!P1 FFMA R9, R3, 1.84467440737095516160e+19, RZ ;  /* 0x5f80000003099823 */ /* 0x000fc600000000ff */
[----:B------:R-:W-:-:S07]  /*05d0*/  @!P1 VIADD R10, R10, 0x40 ;  /* 0x000000400a0a9836 */ /* 0x000fce0000000000 */
.L_x_3:
[----:B------:R-:W-:Y:S01]  /*05e0*/  LEA R0, R7, 0xc0800000, 0x17 ;  /* 0xc080000007007811 */ /* 0x000fe200078eb8ff */
[----:B------:R-:W-:Y:S01]  /*05f0*/  VIADD R6, R6, 0xffffff81 ;  /* 0xffffff8106067836 */ /* 0x000fe20000000000 */
[----:B------:R-:W-:Y:S03]  /*0600*/  BSSY.RECONVERGENT B2, `(.L_x_8) ;  /* 0x0000035000027945 */ /* 0x000fe60003800200 */
[----:B------:R-:W-:Y:S01]  /*0610*/  IMAD.IADD R9, R9, 0x1, -R0 ;  /* 0x0000000109097824 */ /* 0x000fe200078e0a00 */
[C---:B------:R-:W-:Y:S01]  /*0620*/  IADD3 R7, PT, PT, R6.reuse, 0x7f, -R7 ;  /* 0x0000007f06077810 */ /* 0x040fe20007ffe807 */
[----:B------:R-:W-:Y:S02]  /*0630*/  IMAD R0, R6, -0x800000, R8 ;  /* 0xff80000006007824 */ /* 0x000fe400078e0208 */
[----:B------:R-:W0:Y:S01]  /*0640*/  MUFU.RCP R3, R9 ;  /* 0x0000000900037308 */ /* 0x000e220000001000 */
[----:B------:R-:W-:Y:S01]  /*0650*/  FADD.FTZ R11, -R9, -RZ ;  /* 0x800000ff090b7221 */ /* 0x000fe20000010100 */
[----:B------:R-:W-:-:S03]  /*0660*/  IADD3 R7, PT, PT, R7, R10, RZ ;  /* 0x0000000a07077210 */ /* 0x000fc60007ffe0ff */
[----:B0-----:R-:W-:-:S04]  /*0670*/  FFMA R12, R3, R11, 1 ;  /* 0x3f800000030c7423 */ /* 0x001fc8000000000b */
[----:B------:R-:W-:-:S04]  /*0680*/  FFMA R12, R3, R12, R3 ;  /* 0x0000000c030c7223 */ /* 0x000fc80000000003 */
[----:B------:R-:W-:-:S04]  /*0690*/  FFMA R3, R0, R12, RZ ;  /* 0x0000000c00037223 */ /* 0x000fc800000000ff */
[----:B------:R-:W-:-:S04]  /*06a0*/  FFMA R8, R11, R3, R0 ;  /* 0x000000030b087223 */ /* 0x000fc80000000000 */
[----:B------:R-:W-:-:S04]  /*06b0*/  FFMA R13, R12, R8, R3 ;  /* 0x000000080c0d7223 */ /* 0x000fc80000000003 */
[----:B------:R-:W-:-:S04]  /*06c0*/  FFMA R8, R11, R13, R0 ;  /* 0x0000000d0b087223 */ /* 0x000fc80000000000 */
[----:B------:R-:W-:-:S05]  /*06d0*/  FFMA R0, R12, R8, R13 ;  /* 0x000000080c007223 */ /* 0x000fca000000000d */
[----:B------:R-:W-:-:S04]  /*06e0*/  SHF.R.U32.HI R3, RZ, 0x17, R0 ;  /* 0x00000017ff037819 */ /* 0x000fc80000011600 */
[----:B------:R-:W-:-:S05]  /*06f0*/  LOP3.LUT R3, R3, 0xff, RZ, 0xc0, !PT ;  /* 0x000000ff03037812 */ /* 0x000fca00078ec0ff */
[----:B------:R-:W-:-:S04]  /*0700*/  IMAD.IADD R9, R3, 0x1, R7 ;  /* 0x0000000103097824 */ /* 0x000fc800078e0207 */
[----:B------:R-:W-:-:S05]  /*0710*/  VIADD R3, R9, 0xffffffff ;  /* 0xffffffff09037836 */ /* 0x000fca0000000000 */
[----:B------:R-:W-:-:S13]  /*0720*/  ISETP.GE.U32.AND P0, PT, R3, 0xfe, PT ;  /* 0x000000fe0300780c */ /* 0x000fda0003f06070 */
[----:B------:R-:W-:Y:S05]  /*0730*/  @!P0 BRA `(.L_x_9) ;  /* 0x0000000000808947 */ /* 0x000fea0003800000 */
[----:B------:R-:W-:-:S13]  /*0740*/  ISETP.GT.AND P0, PT, R9, 0xfe, PT ;  /* 0x000000fe0900780c */ /* 0x000fda0003f04270 */
[----:B------:R-:W-:Y:S05]  /*0750*/  @P0 BRA `(.L_x_10) ;  /* 0x00000000006c0947 */ /* 0x000fea0003800000 */
[----:B------:R-:W-:-:S13]  /*0760*/  ISETP.GE.AND P0, PT, R9, 0x1, PT ;  /* 0x000000010900780c */ /* 0x000fda0003f06270 */
[----:B------:R-:W-:Y:S05]  /*0770*/  @P0 BRA `(.L_x_11) ;  /* 0x0000000000740947 */ /* 0x000fea0003800000 */
[----:B------:R-:W-:Y:S02]  /*0780*/  ISETP.GE.AND P0, PT, R9, -0x18, PT ;  /* 0xffffffe80900780c */ /* 0x000fe40003f06270 */
[----:B------:R-:W-:-:S11]  /*0790*/  LOP3.LUT R0, R0, 0x80000000, RZ, 0xc0, !PT ;  /* 0x8000000000007812 */ /* 0x000fd600078ec0ff */
[----:B------:R-:W-:Y:S05]  /*07a0*/  @!P0 BRA `(.L_x_11) ;  /* 0x0000000000688947 */ /* 0x000fea0003800000 */
[CCC-:B------:R-:W-:Y:S01]  /*07b0*/  FFMA.RZ R3, R12.reuse, R8.reuse, R13.reuse ;  /* 0x000000080c037223 */ /* 0x1c0fe2000000c00d */
[CCC-:B------:R-:W-:Y:S01]  /*07c0*/  FFMA.RM R6, R12.reuse, R8.reuse, R13.reuse ;  /* 0x000000080c067223 */ /* 0x1c0fe2000000400d */
[C---:B------:R-:W-:Y:S02]  /*07d0*/  ISETP.NE.AND P2, PT, R9.reuse, RZ, PT ;  /* 0x000000ff0900720c */ /* 0x040fe40003f45270 */
[----:B------:R-:W-:Y:S02]  /*07e0*/  ISETP.NE.AND P1, PT, R9, RZ, PT ;  /* 0x000000ff0900720c */ /* 0x000fe40003f25270 */
[----:B------:R-:W-:Y:S01]  /*07f0*/  LOP3.LUT R7, R3, 0x7fffff, RZ, 0xc0, !PT ;  /* 0x007fffff03077812 */ /* 0x000fe200078ec0ff */
[----:B------:R-:W-:Y:S01]  /*0800*/  FFMA.RP R3, R12, R8, R13 ;  /* 0x000000080c037223 */ /* 0x000fe2000000800d */
[----:B------:R-:W-:Y:S01]  /*0810*/  IADD3 R8, PT, PT, R9, 0x20, RZ ;  /* 0x0000002009087810 */ /* 0x000fe20007ffe0ff */
[----:B------:R-:W-:Y:S01]  /*0820*/  IMAD.MOV R9, RZ, RZ, -R9 ;  /* 0x000000ffff097224 */ /* 0x000fe200078e0a09 */
[----:B------:R-:W-:-:S02]  /*0830*/  LOP3.LUT R7, R7, 0x800000, RZ, 0xfc, !PT ;  /* 0x0080000007077812 */ /* 0x000fc400078efcff */
[----:B------:R-:W-:Y:S02]  /*0840*/  FSETP.NEU.FTZ.AND P0, PT, R3, R6, PT ;  /* 0x000000060300720b */ /* 0x000fe40003f1d000 */
[----:B------:R-:W-:Y:S02]  /*0850*/  SHF.L.U32 R8, R7, R8, RZ ;  /* 0x0000000807087219 */ /* 0x000fe400000006ff */
[----:B------:R-:W-:Y:S02]  /*0860*/  SEL R6, R9, RZ, P2 ;  /* 0x000000ff09067207 */ /* 0x000fe40001000000 */
[----:B------:R-:W-:Y:S02]  /*0870*/  ISETP.NE.AND P1, PT, R8, RZ, P1 ;  /* 0x000000ff0800720c */ /* 0x000fe40000f25270 */
[----:B------:R-:W-:Y:S02]  /*0880*/  SHF.R.U32.HI R6, RZ, R6, R7 ;  /* 0x00000006ff067219 */ /* 0x000fe40000011607 */
[----:B------:R-:W-:-:S02]  /*0890*/  PLOP3.LUT P0, PT, P0, P1, PT, 0xf8, 0x8f ;  /* 0x00000000008f781c */ /* 0x000fc40000703f70 */
[----:B------:R-:W-:Y:S02]  /*08a0*/  SHF.R.U32.HI R8, RZ, 0x1, R6 ;  /* 0x00000001ff087819 */ /* 0x000fe40000011606 */
[----:B------:R-:W-:-:S04]  /*08b0*/  SEL R3, RZ, 0x1, !P0 ;  /* 0x00000001ff037807 */ /* 0x000fc80004000000 */
[----:B------:R-:W-:-:S04]  /*08c0*/  LOP3.LUT R3, R3, 0x1, R8, 0xf8, !PT ;  /* 0x0000000103037812 */ /* 0x000fc800078ef808 */
[----:B------:R-:W-:-:S05]  /*08d0*/  LOP3.LUT R3, R3, R6, RZ, 0xc0, !PT ;  /* 0x0000000603037212 */ /* 0x000fca00078ec0ff */
[----:B------:R-:W-:-:S05]  /*08e0*/  IMAD.IADD R3, R8, 0x1, R3 ;  /* 0x0000000108037824 */ /* 0x000fca00078e0203 */
[----:B------:R-:W-:Y:S01]  /*08f0*/  LOP3.LUT R0, R3, R0, RZ, 0xfc, !PT ;  /* 0x0000000003007212 */ /* 0x000fe200078efcff */
[----:B------:R-:W-:Y:S06]  /*0900*/  BRA `(.L_x_11) ;  /* 0x0000000000107947 */ /* 0x000fec0003800000 */
.L_x_10:
[----:B------:R-:W-:-:S04]  /*0910*/  LOP3.LUT R0, R0, 0x80000000, RZ, 0xc0, !PT ;  /* 0x8000000000007812 */ /* 0x000fc800078ec0ff */
[----:B------:R-:W-:Y:S01]  /*0920*/  LOP3.LUT R0, R0, 0x7f800000, RZ, 0xfc, !PT ;  /* 0x7f80000000007812 */ /* 0x000fe200078efcff */
[----:B------:R-:W-:Y:S06]  /*0930*/  BRA `(.L_x_11) ;  /* 0x0000000000047947 */ /* 0x000fec0003800000 */
.L_x_9:
[----:B------:R-:W-:-:S07]  /*0940*/  LEA R0, R7, R0, 0x17 ;  /* 0x0000000007007211 */ /* 0x000fce00078eb8ff */
.L_x_11:
[----:B------:R-:W-:Y:S05]  /*0950*/  BSYNC.RECONVERGENT B2 ;  /* 0x0000000000027941 */ /* 0x000fea0003800200 */
.L_x_8:
[----:B------:R-:W-:Y:S05]  /*0960*/  BRA `(.L_x_12) ;  /* 0x0000000000207947 */ /* 0x000fea0003800000 */
.L_x_7:
[----:B------:R-:W-:-:S04]  /*0970*/  LOP3.LUT R0, R9, 0x80000000, R8, 0x48, !PT ;  /* 0x8000000009007812 */ /* 0x000fc800078e4808 */
[----:B------:R-:W-:Y:S01]  /*0980*/  LOP3.LUT R0, R0, 0x7f800000, RZ, 0xfc, !PT ;  /* 0x7f80000000007812 */ /* 0x000fe200078efcff */
[----:B------:R-:W-:Y:S06]  /*0990*/  BRA `(.L_x_12) ;  /* 0x0000000000147947 */ /* 0x000fec0003800000 */
.L_x_6:
[----:B------:R-:W-:Y:S01]  /*09a0*/  LOP3.LUT R0, R9, 0x80000000, R8, 0x48, !PT ;  /* 0x8000000009007812 */ /* 0x000fe200078e4808 */
[----:B------:R-:W-:Y:S06]  /*09b0*/  BRA `(.L_x_12) ;  /* 0x00000000000c7947 */ /* 0x000fec0003800000 */
.L_x_5:
[----:B------:R-:W0:Y:S01]  /*09c0*/  MUFU.RSQ R0, -QNAN ;  /* 0xffc0000000007908 */ /* 0x000e220000001400 */
[----:B------:R-:W-:Y:S05]  /*09d0*/  BRA `(.L_x_12) ;  /* 0x0000000000047947 */ /* 0x000fea0003800000 */
.L_x_4:
[----:B------:R-:W-:-:S07]  /*09e0*/  FADD.FTZ R0, R0, R3 ;  /* 0x0000000300007221 */ /* 0x000fce0000010000 */
.L_x_12:
[----:B------:R-:W-:Y:S05]  /*09f0*/  BSYNC.RECONVERGENT B1 ;  /* 0x0000000000017941 */ /* 0x000fea0003800200 */
.L_x_2:
[----:B------:R-:W-:-:S04]  /*0a00*/  IMAD.MOV.U32 R3, RZ, RZ, 0x0 ;  /* 0x00000000ff037424 */ /* 0x000fc800078e00ff */
[----:B0-----:R-:W-:Y:S05]  /*0a10*/  RET.REL.NODEC R2 `(_Z37Kernel_semi_implicit_time_integrationiiiffffPfS_P6float2S1_S1_) ;  /* 0xfffffff402787950 */ /* 0x001fea0003c3ffff */
.L_x_13:
[----:B------:R-:W-:-:S00]  /*0a20*/  BRA `(.L_x_13) ;  /* 0xfffffffc00fc7947 */ /* 0x000fc0000383ffff */
[----:B------:R-:W-:-:S00]  /*0a30*/  NOP ;  /* 0x0000000000007918 */ /* 0x000fc00000000000 */
        /* <DEDUP_REMOVED lines=12> */
.L_x_14:


//--------------------- .nv.shared.reserved.0     --------------------------
	.section	.nv.shared.reserved.0,"aw",@nobits
	.weak		__nv_reservedSMEM_offset_0_alias
	.size		__nv_reservedSMEM_offset_0_alias, 0, 64
	.other		__nv_reservedSMEM_offset_0_alias,@"STO_CUDA_RESERVED_SHARED STV_DEFAULT"
__nv_reservedSMEM_offset_0_alias:
	.zero		0
	.zero		64


//--------------------- .nv.constant0._Z37Kernel_semi_implicit_time_integrationiiiffffPfS_P6float2S1_S1_ --------------------------
	.section	.nv.constant0._Z37Kernel_semi_implicit_time_integrationiiiffffPfS_P6float2S1_S1_,"a",@progbits
	.sectionflags	@""
	.align	4
.nv.constant0._Z37Kernel_semi_implicit_time_integrationiiiffffPfS_P6float2S1_S1_:
	.zero		968


//--------------------- SYMBOLS --------------------------

	.type		.nv.reservedSmem.offset0,@object
	.size		.nv.reservedSmem.offset0,0x4
